//
// Generated by NVIDIA NVVM Compiler
//
// Compiler Build ID: CL-36424714
// Cuda compilation tools, release 13.0, V13.0.88
// Based on NVVM 20.0.0
//

.version 9.0
.target sm_100
.address_size 64

	// .globl	_Z3addIfEvPT_S1_S1_i

.visible .entry _Z3addIfEvPT_S1_S1_i(
	.param .u64 .ptr .align 1 _Z3addIfEvPT_S1_S1_i_param_0,
	.param .u64 .ptr .align 1 _Z3addIfEvPT_S1_S1_i_param_1,
	.param .u64 .ptr .align 1 _Z3addIfEvPT_S1_S1_i_param_2,
	.param .u32 _Z3addIfEvPT_S1_S1_i_param_3
)
{
	.reg .pred 	%p<2>;
	.reg .b32 	%r<7>;
	.reg .b32 	%f<13>;
	.reg .b64 	%rd<11>;

	ld.param.u64 	%rd1, [_Z3addIfEvPT_S1_S1_i_param_0];
	ld.param.u64 	%rd2, [_Z3addIfEvPT_S1_S1_i_param_1];
	ld.param.u64 	%rd3, [_Z3addIfEvPT_S1_S1_i_param_2];
	ld.param.u32 	%r2, [_Z3addIfEvPT_S1_S1_i_param_3];
	mov.u32 	%r3, %ntid.x;
	mov.u32 	%r4, %ctaid.x;
	mov.u32 	%r5, %tid.x;
	mad.lo.s32 	%r6, %r3, %r4, %r5;
	shl.b32 	%r1, %r6, 2;
	setp.ge.s32 	%p1, %r1, %r2;
	@%p1 bra 	$L__BB0_2;
	cvta.to.global.u64 	%rd4, %rd1;
	cvta.to.global.u64 	%rd5, %rd2;
	cvta.to.global.u64 	%rd6, %rd3;
	mul.wide.s32 	%rd7, %r1, 4;
	add.s64 	%rd8, %rd4, %rd7;
	ld.global.v4.f32 	{%f1, %f2, %f3, %f4}, [%rd8];
	add.s64 	%rd9, %rd5, %rd7;
	ld.global.v4.f32 	{%f5, %f6, %f7, %f8}, [%rd9];
	add.f32 	%f9, %f1, %f5;
	add.f32 	%f10, %f2, %f6;
	add.f32 	%f11, %f3, %f7;
	add.f32 	%f12, %f4, %f8;
	add.s64 	%rd10, %rd6, %rd7;
	st.global.v4.f32 	[%rd10], {%f9, %f10, %f11, %f12};
$L__BB0_2:
	ret;

}
	// .globl	_Z3addI6__halfEvPT_S2_S2_i
.visible .entry _Z3addI6__halfEvPT_S2_S2_i(
	.param .u64 .ptr .align 1 _Z3addI6__halfEvPT_S2_S2_i_param_0,
	.param .u64 .ptr .align 1 _Z3addI6__halfEvPT_S2_S2_i_param_1,
	.param .u64 .ptr .align 1 _Z3addI6__halfEvPT_S2_S2_i_param_2,
	.param .u32 _Z3addI6__halfEvPT_S2_S2_i_param_3
)
{
	.reg .pred 	%p<2>;
	.reg .b16 	%rs<13>;
	.reg .b32 	%r<7>;
	.reg .b64 	%rd<11>;

	ld.param.u64 	%rd1, [_Z3addI6__halfEvPT_S2_S2_i_param_0];
	ld.param.u64 	%rd2, [_Z3addI6__halfEvPT_S2_S2_i_param_1];
	ld.param.u64 	%rd3, [_Z3addI6__halfEvPT_S2_S2_i_param_2];
	ld.param.u32 	%r2, [_Z3addI6__halfEvPT_S2_S2_i_param_3];
	mov.u32 	%r3, %ntid.x;
	mov.u32 	%r4, %ctaid.x;
	mov.u32 	%r5, %tid.x;
	mad.lo.s32 	%r6, %r3, %r4, %r5;
	shl.b32 	%r1, %r6, 2;
	setp.ge.s32 	%p1, %r1, %r2;
	@%p1 bra 	$L__BB1_2;
	cvta.to.global.u64 	%rd4, %rd1;
	cvta.to.global.u64 	%rd5, %rd2;
	cvta.to.global.u64 	%rd6, %rd3;
	mul.wide.s32 	%rd7, %r1, 2;
	add.s64 	%rd8, %rd4, %rd7;
	ld.global.u16 	%rs2, [%rd8];
	ld.global.u16 	%rs5, [%rd8+2];
	ld.global.u16 	%rs8, [%rd8+4];
	ld.global.u16 	%rs11, [%rd8+6];
	add.s64 	%rd9, %rd5, %rd7;
	ld.global.u16 	%rs3, [%rd9];
	ld.global.u16 	%rs6, [%rd9+2];
	ld.global.u16 	%rs9, [%rd9+4];
	ld.global.u16 	%rs12, [%rd9+6];
	// begin inline asm
	{add.f16 %rs1,%rs2,%rs3;
}
	// end inline asm
	// begin inline asm
	{add.f16 %rs4,%rs5,%rs6;
}
	// end inline asm
	// begin inline asm
	{add.f16 %rs7,%rs8,%rs9;
}
	// end inline asm
	// begin inline asm
	{add.f16 %rs10,%rs11,%rs12;
}
	// end inline asm
	add.s64 	%rd10, %rd6, %rd7;
	st.global.u16 	[%rd10], %rs1;
	st.global.u16 	[%rd10+2], %rs4;
	st.global.u16 	[%rd10+4], %rs7;
	st.global.u16 	[%rd10+6], %rs10;
$L__BB1_2:
	ret;

}
	// .globl	_Z3addIaEvPT_S1_S1_i
.visible .entry _Z3addIaEvPT_S1_S1_i(
	.param .u64 .ptr .align 1 _Z3addIaEvPT_S1_S1_i_param_0,
	.param .u64 .ptr .align 1 _Z3addIaEvPT_S1_S1_i_param_1,
	.param .u64 .ptr .align 1 _Z3addIaEvPT_S1_S1_i_param_2,
	.param .u32 _Z3addIaEvPT_S1_S1_i_param_3
)
{
	.reg .pred 	%p<2>;
	.reg .b16 	%rs<13>;
	.reg .b32 	%r<7>;
	.reg .b64 	%rd<11>;

	ld.param.u64 	%rd1, [_Z3addIaEvPT_S1_S1_i_param_0];
	ld.param.u64 	%rd2, [_Z3addIaEvPT_S1_S1_i_param_1];
	ld.param.u64 	%rd3, [_Z3addIaEvPT_S1_S1_i_param_2];
	ld.param.u32 	%r2, [_Z3addIaEvPT_S1_S1_i_param_3];
	mov.u32 	%r3, %ntid.x;
	mov.u32 	%r4, %ctaid.x;
	mov.u32 	%r5, %tid.x;
	mad.lo.s32 	%r6, %r3, %r4, %r5;
	shl.b32 	%r1, %r6, 2;
	setp.ge.s32 	%p1, %r1, %r2;
	@%p1 bra 	$L__BB2_2;
	cvta.to.global.u64 	%rd4, %rd1;
	cvta.to.global.u64 	%rd5, %rd2;
	cvta.to.global.u64 	%rd6, %rd3;
	cvt.s64.s32 	%rd7, %r1;
	add.s64 	%rd8, %rd4, %rd7;
	ld.global.u8 	%rs1, [%rd8];
	ld.global.u8 	%rs2, [%rd8+1];
	ld.global.u8 	%rs3, [%rd8+2];
	ld.global.u8 	%rs4, [%rd8+3];
	add.s64 	%rd9, %rd5, %rd7;
	ld.global.u8 	%rs5, [%rd9];
	ld.global.u8 	%rs6, [%rd9+1];
	ld.global.u8 	%rs7, [%rd9+2];
	ld.global.u8 	%rs8, [%rd9+3];
	add.s16 	%rs9, %rs5, %rs1;
	add.s16 	%rs10, %rs6, %rs2;
	add.s16 	%rs11, %rs7, %rs3;
	add.s16 	%rs12, %rs8, %rs4;
	add.s64 	%rd10, %rd6, %rd7;
	st.global.u8 	[%rd10], %rs9;
	st.global.u8 	[%rd10+1], %rs10;
	st.global.u8 	[%rd10+2], %rs11;
	st.global.u8 	[%rd10+3], %rs12;
$L__BB2_2:
	ret;

}
	// .globl	_Z3addIiEvPT_S1_S1_i
.visible .entry _Z3addIiEvPT_S1_S1_i(
	.param .u64 .ptr .align 1 _Z3addIiEvPT_S1_S1_i_param_0,
	.param .u64 .ptr .align 1 _Z3addIiEvPT_S1_S1_i_param_1,
	.param .u64 .ptr .align 1 _Z3addIiEvPT_S1_S1_i_param_2,
	.param .u32 _Z3addIiEvPT_S1_S1_i_param_3
)
{
	.reg .pred 	%p<2>;
	.reg .b32 	%r<19>;
	.reg .b64 	%rd<11>;

	ld.param.u64 	%rd1, [_Z3addIiEvPT_S1_S1_i_param_0];
	ld.param.u64 	%rd2, [_Z3addIiEvPT_S1_S1_i_param_1];
	ld.param.u64 	%rd3, [_Z3addIiEvPT_S1_S1_i_param_2];
	ld.param.u32 	%r2, [_Z3addIiEvPT_S1_S1_i_param_3];
	mov.u32 	%r3, %ntid.x;
	mov.u32 	%r4, %ctaid.x;
	mov.u32 	%r5, %tid.x;
	mad.lo.s32 	%r6, %r3, %r4, %r5;
	shl.b32 	%r1, %r6, 2;
	setp.ge.s32 	%p1, %r1, %r2;
	@%p1 bra 	$L__BB3_2;
	cvta.to.global.u64 	%rd4, %rd1;
	cvta.to.global.u64 	%rd5, %rd2;
	cvta.to.global.u64 	%rd6, %rd3;
	mul.wide.s32 	%rd7, %r1, 4;
	add.s64 	%rd8, %rd4, %rd7;
	ld.global.u32 	%r7, [%rd8];
	ld.global.u32 	%r8, [%rd8+4];
	ld.global.u32 	%r9, [%rd8+8];
	ld.global.u32 	%r10, [%rd8+12];
	add.s64 	%rd9, %rd5, %rd7;
	ld.global.u32 	%r11, [%rd9];
	ld.global.u32 	%r12, [%rd9+4];
	ld.global.u32 	%r13, [%rd9+8];
	ld.global.u32 	%r14, [%rd9+12];
	add.s32 	%r15, %r11, %r7;
	add.s32 	%r16, %r12, %r8;
	add.s32 	%r17, %r13, %r9;
	add.s32 	%r18, %r14, %r10;
	add.s64 	%rd10, %rd6, %rd7;
	st.global.u32 	[%rd10], %r15;
	st.global.u32 	[%rd10+4], %r16;
	st.global.u32 	[%rd10+8], %r17;
	st.global.u32 	[%rd10+12], %r18;
$L__BB3_2:
	ret;

}


// ===== COMPILED SASS (sm_100) =====

	.target	sm_100

	.elftype	@"ET_EXEC"


//--------------------- .note.nv.tkinfo           --------------------------
	.section	.note.nv.tkinfo,"",@"SHT_NOTE"
	.sectionflags	@"SHF_NOTE_NV_TKINFO"
	.tkinfo
        /*0018*/ 	.word	0x00000002
        /*0030*/ 	.string	""
        /*0030*/ 	.string	"ptxas"
        /*0030*/ 	.string	"Cuda compilation tools, release 13.0, V13.0.88"
        /*0030*/ 	.string	"Build cuda_13.0.r13.0/compiler.36424714_0"
        /*0030*/ 	.string	"-arch sm_100 -m 64 "



//--------------------- .note.nv.cuinfo           --------------------------
	.section	.note.nv.cuinfo,"",@"SHT_NOTE"
	.sectionflags	@"SHF_NOTE_NV_CUINFO"
        /*0018*/ 	.short	0x0002
        /*001a*/ 	.short	0x0064
        /*001c*/ 	.short	0x0082
	.zero		2


//--------------------- .nv.info                  --------------------------
	.section	.nv.info,"",@"SHT_CUDA_INFO"
	.align	4


	//----- nvinfo : EIATTR_REGCOUNT
	.align		4
        /*0000*/ 	.byte	0x04, 0x2f
        /*0002*/ 	.short	(.L_1 - .L_0)
	.align		4
.L_0:
        /*0004*/ 	.word	index@(_Z3addIfEvPT_S1_S1_i)
        /*0008*/ 	.word	0x00000016


	//----- nvinfo : EIATTR_FRAME_SIZE
	.align		4
.L_1:
        /*000c*/ 	.byte	0x04, 0x11
        /*000e*/ 	.short	(.L_3 - .L_2)
	.align		4
.L_2:
        /*0010*/ 	.word	index@(_Z3addIfEvPT_S1_S1_i)
        /*0014*/ 	.word	0x00000000


	//----- nvinfo : EIATTR_REGCOUNT
	.align		4
.L_3:
        /*0018*/ 	.byte	0x04, 0x2f
        /*001a*/ 	.short	(.L_5 - .L_4)
	.align		4
.L_4:
        /*001c*/ 	.word	index@(_Z3addI6__halfEvPT_S2_S2_i)
        /*0020*/ 	.word	0x00000014


	//----- nvinfo : EIATTR_FRAME_SIZE
	.align		4
.L_5:
        /*0024*/ 	.byte	0x04, 0x11
        /*0026*/ 	.short	(.L_7 - .L_6)
	.align		4
.L_6:
        /*0028*/ 	.word	index@(_Z3addI6__halfEvPT_S2_S2_i)
        /*002c*/ 	.word	0x00000000


	//----- nvinfo : EIATTR_REGCOUNT
	.align		4
.L_7:
        /*0030*/ 	.byte	0x04, 0x2f
        /*0032*/ 	.short	(.L_9 - .L_8)
	.align		4
.L_8:
        /*0034*/ 	.word	index@(_Z3addIaEvPT_S1_S1_i)
        /*0038*/ 	.word	0x00000012


	//----- nvinfo : EIATTR_FRAME_SIZE
	.align		4
.L_9:
        /*003c*/ 	.byte	0x04, 0x11
        /*003e*/ 	.short	(.L_11 - .L_10)
	.align		4
.L_10:
        /*0040*/ 	.word	index@(_Z3addIaEvPT_S1_S1_i)
        /*0044*/ 	.word	0x00000000


	//----- nvinfo : EIATTR_REGCOUNT
	.align		4
.L_11:
        /*0048*/ 	.byte	0x04, 0x2f
        /*004a*/ 	.short	(.L_13 - .L_12)
	.align		4
.L_12:
        /*004c*/ 	.word	index@(_Z3addIiEvPT_S1_S1_i)
        /*0050*/ 	.word	0x00000014


	//----- nvinfo : EIATTR_FRAME_SIZE
	.align		4
.L_13:
        /*0054*/ 	.byte	0x04, 0x11
        /*0056*/ 	.short	(.L_15 - .L_14)
	.align		4
.L_14:
        /*0058*/ 	.word	index@(_Z3addIiEvPT_S1_S1_i)
        /*005c*/ 	.word	0x00000000


	//----- nvinfo : EIATTR_MIN_STACK_SIZE
	.align		4
.L_15:
        /*0060*/ 	.byte	0x04, 0x12
        /*0062*/ 	.short	(.L_17 - .L_16)
	.align		4
.L_16:
        /*0064*/ 	.word	index@(_Z3addIiEvPT_S1_S1_i)
        /*0068*/ 	.word	0x00000000


	//----- nvinfo : EIATTR_MIN_STACK_SIZE
	.align		4
.L_17:
        /*006c*/ 	.byte	0x04, 0x12
        /*006e*/ 	.short	(.L_19 - .L_18)
	.align		4
.L_18:
        /*0070*/ 	.word	index@(_Z3addIaEvPT_S1_S1_i)
        /*0074*/ 	.word	0x00000000


	//----- nvinfo : EIATTR_MIN_STACK_SIZE
	.align		4
.L_19:
        /*0078*/ 	.byte	0x04, 0x12
        /*007a*/ 	.short	(.L_21 - .L_20)
	.align		4
.L_20:
        /*007c*/ 	.word	index@(_Z3addI6__halfEvPT_S2_S2_i)
        /*0080*/ 	.word	0x00000000


	//----- nvinfo : EIATTR_MIN_STACK_SIZE
	.align		4
.L_21:
        /*0084*/ 	.byte	0x04, 0x12
        /*0086*/ 	.short	(.L_23 - .L_22)
	.align		4
.L_22:
        /*0088*/ 	.word	index@(_Z3addIfEvPT_S1_S1_i)
        /*008c*/ 	.word	0x00000000
.L_23:


//--------------------- .nv.compat                --------------------------
	.section	.nv.compat,"",@"SHT_CUDA_COMPAT_INFO"
	.align	4
        /*0000*/ 	.byte	0x02, 0x09, 0x00, 0x00, 0x02, 0x02, 0x01, 0x00, 0x02, 0x05, 0x05, 0x00, 0x03, 0x07, 0x01, 0x01
        /*0010*/ 	.byte	0x02, 0x03, 0x00, 0x00, 0x02, 0x06, 0x01, 0x00, 0x04, 0x0b, 0x08, 0x00, 0x09, 0x00, 0x00, 0x00
        /*0020*/ 	.byte	0x00, 0x00, 0x00, 0x00


//--------------------- .nv.info._Z3addIiEvPT_S1_S1_i --------------------------
	.section	.nv.info._Z3addIiEvPT_S1_S1_i,"",@"SHT_CUDA_INFO"
	.sectionflags	@""
	.align	4


	//----- nvinfo : EIATTR_CUDA_API_VERSION
	.align		4
        /*0000*/ 	.byte	0x04, 0x37
        /*0002*/ 	.short	(.L_25 - .L_24)
.L_24:
        /*0004*/ 	.word	0x00000082


	//----- nvinfo : EIATTR_KPARAM_INFO
	.align		4
.L_25:
        /*0008*/ 	.byte	0x04, 0x17
        /*000a*/ 	.short	(.L_27 - .L_26)
.L_26:
        /*000c*/ 	.word	0x00000000
        /*0010*/ 	.short	0x0003
        /*0012*/ 	.short	0x0018
        /*0014*/ 	.byte	0x00, 0xf0, 0x11, 0x00


	//----- nvinfo : EIATTR_KPARAM_INFO
	.align		4
.L_27:
        /*0018*/ 	.byte	0x04, 0x17
        /*001a*/ 	.short	(.L_29 - .L_28)
.L_28:
        /*001c*/ 	.word	0x00000000
        /*0020*/ 	.short	0x0002
        /*0022*/ 	.short	0x0010
        /*0024*/ 	.byte	0x00, 0xf5, 0x21, 0x00


	//----- nvinfo : EIATTR_KPARAM_INFO
	.align		4
.L_29:
        /*0028*/ 	.byte	0x04, 0x17
        /*002a*/ 	.short	(.L_31 - .L_30)
.L_30:
        /*002c*/ 	.word	0x00000000
        /*0030*/ 	.short	0x0001
        /*0032*/ 	.short	0x0008
        /*0034*/ 	.byte	0x00, 0xf5, 0x21, 0x00


	//----- nvinfo : EIATTR_KPARAM_INFO
	.align		4
.L_31:
        /*0038*/ 	.byte	0x04, 0x17
        /*003a*/ 	.short	(.L_33 - .L_32)
.L_32:
        /*003c*/ 	.word	0x00000000
        /*0040*/ 	.short	0x0000
        /*0042*/ 	.short	0x0000
        /*0044*/ 	.byte	0x00, 0xf5, 0x21, 0x00


	//----- nvinfo : EIATTR_SPARSE_MMA_MASK
	.align		4
.L_33:
        /*0048*/ 	.byte	0x03, 0x50
        /*004a*/ 	.short	0x0000


	//----- nvinfo : EIATTR_MAXREG_COUNT
	.align		4
        /*004c*/ 	.byte	0x03, 0x1b
        /*004e*/ 	.short	0x00ff


	//----- nvinfo : EIATTR_MERCURY_ISA_VERSION
	.align		4
        /*0050*/ 	.byte	0x03, 0x5f
        /*0052*/ 	.short	0x0101


	//----- nvinfo : EIATTR_VRC_CTA_INIT_COUNT
	.align		4
        /*0054*/ 	.byte	0x02, 0x4a
	.zero		1
	.zero		1


	//----- nvinfo : EIATTR_EXIT_INSTR_OFFSETS
	.align		4
        /*0058*/ 	.byte	0x04, 0x1c
        /*005a*/ 	.short	(.L_35 - .L_34)


	//   ....[0]....
.L_34:
        /*005c*/ 	.word	0x00000080


	//   ....[1]....
        /*0060*/ 	.word	0x00000200


	//----- nvinfo : EIATTR_CBANK_PARAM_SIZE
	.align		4
.L_35:
        /*0064*/ 	.byte	0x03, 0x19
        /*0066*/ 	.short	0x001c


	//----- nvinfo : EIATTR_PARAM_CBANK
	.align		4
        /*0068*/ 	.byte	0x04, 0x0a
        /*006a*/ 	.short	(.L_37 - .L_36)
	.align		4
.L_36:
        /*006c*/ 	.word	index@(.nv.constant0._Z3addIiEvPT_S1_S1_i)
        /*0070*/ 	.short	0x0380
        /*0072*/ 	.short	0x001c


	//----- nvinfo : EIATTR_SW_WAR
	.align		4
.L_37:
        /*0074*/ 	.byte	0x04, 0x36
        /*0076*/ 	.short	(.L_39 - .L_38)
.L_38:
        /*0078*/ 	.word	0x00000008
.L_39:


//--------------------- .nv.info._Z3addIaEvPT_S1_S1_i --------------------------
	.section	.nv.info._Z3addIaEvPT_S1_S1_i,"",@"SHT_CUDA_INFO"
	.sectionflags	@""
	.align	4


	//----- nvinfo : EIATTR_CUDA_API_VERSION
	.align		4
        /*0000*/ 	.byte	0x04, 0x37
        /*0002*/ 	.short	(.L_41 - .L_40)
.L_40:
        /*0004*/ 	.word	0x00000082


	//----- nvinfo : EIATTR_KPARAM_INFO
	.align		4
.L_41:
        /*0008*/ 	.byte	0x04, 0x17
        /*000a*/ 	.short	(.L_43 - .L_42)
.L_42:
        /*000c*/ 	.word	0x00000000
        /*0010*/ 	.short	0x0003
        /*0012*/ 	.short	0x0018
        /*0014*/ 	.byte	0x00, 0xf0, 0x11, 0x00


	//----- nvinfo : EIATTR_KPARAM_INFO
	.align		4
.L_43:
        /*0018*/ 	.byte	0x04, 0x17
        /*001a*/ 	.short	(.L_45 - .L_44)
.L_44:
        /*001c*/ 	.word	0x00000000
        /*0020*/ 	.short	0x0002
        /*0022*/ 	.short	0x0010
        /*0024*/ 	.byte	0x00, 0xf5, 0x21, 0x00


	//----- nvinfo : EIATTR_KPARAM_INFO
	.align		4
.L_45:
        /*0028*/ 	.byte	0x04, 0x17
        /*002a*/ 	.short	(.L_47 - .L_46)
.L_46:
        /*002c*/ 	.word	0x00000000
        /*0030*/ 	.short	0x0001
        /*0032*/ 	.short	0x0008
        /*0034*/ 	.byte	0x00, 0xf5, 0x21, 0x00


	//----- nvinfo : EIATTR_KPARAM_INFO
	.align		4
.L_47:
        /*0038*/ 	.byte	0x04, 0x17
        /*003a*/ 	.short	(.L_49 - .L_48)
.L_48:
        /*003c*/ 	.word	0x00000000
        /*0040*/ 	.short	0x0000
        /*0042*/ 	.short	0x0000
        /*0044*/ 	.byte	0x00, 0xf5, 0x21, 0x00


	//----- nvinfo : EIATTR_SPARSE_MMA_MASK
	.align		4
.L_49:
        /*0048*/ 	.byte	0x03, 0x50
        /*004a*/ 	.short	0x0000


	//----- nvinfo : EIATTR_MAXREG_COUNT
	.align		4
        /*004c*/ 	.byte	0x03, 0x1b
        /*004e*/ 	.short	0x00ff


	//----- nvinfo : EIATTR_MERCURY_ISA_VERSION
	.align		4
        /*0050*/ 	.byte	0x03, 0x5f
        /*0052*/ 	.short	0x0101


	//----- nvinfo : EIATTR_VRC_CTA_INIT_COUNT
	.align		4
        /*0054*/ 	.byte	0x02, 0x4a
	.zero		1
	.zero		1


	//----- nvinfo : EIATTR_EXIT_INSTR_OFFSETS
	.align		4
        /*0058*/ 	.byte	0x04, 0x1c
        /*005a*/ 	.short	(.L_51 - .L_50)


	//   ....[0]....
.L_50:
        /*005c*/ 	.word	0x00000080


	//   ....[1]....
        /*0060*/ 	.word	0x00000230


	//----- nvinfo : EIATTR_CBANK_PARAM_SIZE
	.align		4
.L_51:
        /*0064*/ 	.byte	0x03, 0x19
        /*0066*/ 	.short	0x001c


	//----- nvinfo : EIATTR_PARAM_CBANK
	.align		4
        /*0068*/ 	.byte	0x04, 0x0a
        /*006a*/ 	.short	(.L_53 - .L_52)
	.align		4
.L_52:
        /*006c*/ 	.word	index@(.nv.constant0._Z3addIaEvPT_S1_S1_i)
        /*0070*/ 	.short	0x0380
        /*0072*/ 	.short	0x001c


	//----- nvinfo : EIATTR_SW_WAR
	.align		4
.L_53:
        /*0074*/ 	.byte	0x04, 0x36
        /*0076*/ 	.short	(.L_55 - .L_54)
.L_54:
        /*0078*/ 	.word	0x00000008
.L_55:


//--------------------- .nv.info._Z3addI6__halfEvPT_S2_S2_i --------------------------
	.section	.nv.info._Z3addI6__halfEvPT_S2_S2_i,"",@"SHT_CUDA_INFO"
	.sectionflags	@""
	.align	4


	//----- nvinfo : EIATTR_CUDA_API_VERSION
	.align		4
        /*0000*/ 	.byte	0x04, 0x37
        /*0002*/ 	.short	(.L_57 - .L_56)
.L_56:
        /*0004*/ 	.word	0x00000082


	//----- nvinfo : EIATTR_KPARAM_INFO
	.align		4
.L_57:
        /*0008*/ 	.byte	0x04, 0x17
        /*000a*/ 	.short	(.L_59 - .L_58)
.L_58:
        /*000c*/ 	.word	0x00000000
        /*0010*/ 	.short	0x0003
        /*0012*/ 	.short	0x0018
        /*0014*/ 	.byte	0x00, 0xf0, 0x11, 0x00


	//----- nvinfo : EIATTR_KPARAM_INFO
	.align		4
.L_59:
        /*0018*/ 	.byte	0x04, 0x17
        /*001a*/ 	.short	(.L_61 - .L_60)
.L_60:
        /*001c*/ 	.word	0x00000000
        /*0020*/ 	.short	0x0002
        /*0022*/ 	.short	0x0010
        /*0024*/ 	.byte	0x00, 0xf5, 0x21, 0x00


	//----- nvinfo : EIATTR_KPARAM_INFO
	.align		4
.L_61:
        /*0028*/ 	.byte	0x04, 0x17
        /*002a*/ 	.short	(.L_63 - .L_62)
.L_62:
        /*002c*/ 	.word	0x00000000
        /*0030*/ 	.short	0x0001
        /*0032*/ 	.short	0x0008
        /*0034*/ 	.byte	0x00, 0xf5, 0x21, 0x00


	//----- nvinfo : EIATTR_KPARAM_INFO
	.align		4
.L_63:
        /*0038*/ 	.byte	0x04, 0x17
        /*003a*/ 	.short	(.L_65 - .L_64)
.L_64:
        /*003c*/ 	.word	0x00000000
        /*0040*/ 	.short	0x0000
        /*0042*/ 	.short	0x0000
        /*0044*/ 	.byte	0x00, 0xf5, 0x21, 0x00


	//----- nvinfo : EIATTR_SPARSE_MMA_MASK
	.align		4
.L_65:
        /*0048*/ 	.byte	0x03, 0x50
        /*004a*/ 	.short	0x0000


	//----- nvinfo : EIATTR_MAXREG_COUNT
	.align		4
        /*004c*/ 	.byte	0x03, 0x1b
        /*004e*/ 	.short	0x00ff


	//----- nvinfo : EIATTR_MERCURY_ISA_VERSION
	.align		4
        /*0050*/ 	.byte	0x03, 0x5f
        /*0052*/ 	.short	0x0101


	//----- nvinfo : EIATTR_VRC_CTA_INIT_COUNT
	.align		4
        /*0054*/ 	.byte	0x02, 0x4a
	.zero		1
	.zero		1


	//----- nvinfo : EIATTR_EXIT_INSTR_OFFSETS
	.align		4
        /*0058*/ 	.byte	0x04, 0x1c
        /*005a*/ 	.short	(.L_67 - .L_66)


	//   ....[0]....
.L_66:
        /*005c*/ 	.word	0x00000080


	//   ....[1]....
        /*0060*/ 	.word	0x00000240


	//----- nvinfo : EIATTR_CBANK_PARAM_SIZE
	.align		4
.L_67:
        /*0064*/ 	.byte	0x03, 0x19
        /*0066*/ 	.short	0x001c


	//----- nvinfo : EIATTR_PARAM_CBANK
	.align		4
        /*0068*/ 	.byte	0x04, 0x0a
        /*006a*/ 	.short	(.L_69 - .L_68)
	.align		4
.L_68:
        /*006c*/ 	.word	index@(.nv.constant0._Z3addI6__halfEvPT_S2_S2_i)
        /*0070*/ 	.short	0x0380
        /*0072*/ 	.short	0x001c


	//----- nvinfo : EIATTR_SW_WAR
	.align		4
.L_69:
        /*0074*/ 	.byte	0x04, 0x36
        /*0076*/ 	.short	(.L_71 - .L_70)
.L_70:
        /*0078*/ 	.word	0x00000008
.L_71:


//--------------------- .nv.info._Z3addIfEvPT_S1_S1_i --------------------------
	.section	.nv.info._Z3addIfEvPT_S1_S1_i,"",@"SHT_CUDA_INFO"
	.sectionflags	@""
	.align	4


	//----- nvinfo : EIATTR_CUDA_API_VERSION
	.align		4
        /*0000*/ 	.byte	0x04, 0x37
        /*0002*/ 	.short	(.L_73 - .L_72)
.L_72:
        /*0004*/ 	.word	0x00000082


	//----- nvinfo : EIATTR_KPARAM_INFO
	.align		4
.L_73:
        /*0008*/ 	.byte	0x04, 0x17
        /*000a*/ 	.short	(.L_75 - .L_74)
.L_74:
        /*000c*/ 	.word	0x00000000
        /*0010*/ 	.short	0x0003
        /*0012*/ 	.short	0x0018
        /*0014*/ 	.byte	0x00, 0xf0, 0x11, 0x00


	//----- nvinfo : EIATTR_KPARAM_INFO
	.align		4
.L_75:
        /*0018*/ 	.byte	0x04, 0x17
        /*001a*/ 	.short	(.L_77 - .L_76)
.L_76:
        /*001c*/ 	.word	0x00000000
        /*0020*/ 	.short	0x0002
        /*0022*/ 	.short	0x0010
        /*0024*/ 	.byte	0x00, 0xf5, 0x21, 0x00


	//----- nvinfo : EIATTR_KPARAM_INFO
	.align		4
.L_77:
        /*0028*/ 	.byte	0x04, 0x17
        /*002a*/ 	.short	(.L_79 - .L_78)
.L_78:
        /*002c*/ 	.word	0x00000000
        /*0030*/ 	.short	0x0001
        /*0032*/ 	.short	0x0008
        /*0034*/ 	.byte	0x00, 0xf5, 0x21, 0x00


	//----- nvinfo : EIATTR_KPARAM_INFO
	.align		4
.L_79:
        /*0038*/ 	.byte	0x04, 0x17
        /*003a*/ 	.short	(.L_81 - .L_80)
.L_80:
        /*003c*/ 	.word	0x00000000
        /*0040*/ 	.short	0x0000
        /*0042*/ 	.short	0x0000
        /*0044*/ 	.byte	0x00, 0xf5, 0x21, 0x00


	//----- nvinfo : EIATTR_SPARSE_MMA_MASK
	.align		4
.L_81:
        /*0048*/ 	.byte	0x03, 0x50
        /*004a*/ 	.short	0x0000


	//----- nvinfo : EIATTR_MAXREG_COUNT
	.align		4
        /*004c*/ 	.byte	0x03, 0x1b
        /*004e*/ 	.short	0x00ff


	//----- nvinfo : EIATTR_MERCURY_ISA_VERSION
	.align		4
        /*0050*/ 	.byte	0x03, 0x5f
        /*0052*/ 	.short	0x0101


	//----- nvinfo : EIATTR_VRC_CTA_INIT_COUNT
	.align		4
        /*0054*/ 	.byte	0x02, 0x4a
	.zero		1
	.zero		1


	//----- nvinfo : EIATTR_EXIT_INSTR_OFFSETS
	.align		4
        /*0058*/ 	.byte	0x04, 0x1c
        /*005a*/ 	.short	(.L_83 - .L_82)


	//   ....[0]....
.L_82:
        /*005c*/ 	.word	0x00000080


	//   ....[1]....
        /*0060*/ 	.word	0x00000170


	//----- nvinfo : EIATTR_CBANK_PARAM_SIZE
	.align		4
.L_83:
        /*0064*/ 	.byte	0x03, 0x19
        /*0066*/ 	.short	0x001c


	//----- nvinfo : EIATTR_PARAM_CBANK
	.align		4
        /*0068*/ 	.byte	0x04, 0x0a
        /*006a*/ 	.short	(.L_85 - .L_84)
	.align		4
.L_84:
        /*006c*/ 	.word	index@(.nv.constant0._Z3addIfEvPT_S1_S1_i)
        /*0070*/ 	.short	0x0380
        /*0072*/ 	.short	0x001c


	//----- nvinfo : EIATTR_SW_WAR
	.align		4
.L_85:
        /*0074*/ 	.byte	0x04, 0x36
        /*0076*/ 	.short	(.L_87 - .L_86)
.L_86:
        /*0078*/ 	.word	0x00000008
.L_87:


//--------------------- .nv.callgraph             --------------------------
	.section	.nv.callgraph,"",@"SHT_CUDA_CALLGRAPH"
	.align	4
	.sectionentsize	8
	.align		4
        /*0000*/ 	.word	0x00000000
	.align		4
        /*0004*/ 	.word	0xffffffff
	.align		4
        /*0008*/ 	.word	0x00000000
	.align		4
        /*000c*/ 	.word	0xfffffffe
	.align		4
        /*0010*/ 	.word	0x00000000
	.align		4
        /*0014*/ 	.word	0xfffffffd
	.align		4
        /*0018*/ 	.word	0x00000000
	.align		4
        /*001c*/ 	.word	0xfffffffc


//--------------------- .text._Z3addIiEvPT_S1_S1_i --------------------------
	.section	.text._Z3addIiEvPT_S1_S1_i,"ax",@progbits
	.align	128
        .global         _Z3addIiEvPT_S1_S1_i
        .type           _Z3addIiEvPT_S1_S1_i,@function
        .size           _Z3addIiEvPT_S1_S1_i,(.L_x_4 - _Z3addIiEvPT_S1_S1_i)
        .other          _Z3addIiEvPT_S1_S1_i,@"STO_CUDA_ENTRY STV_DEFAULT"
_Z3addIiEvPT_S1_S1_i:
.text._Z3addIiEvPT_S1_S1_i:
[----:B------:R-:W-:Y:S01]  /*0000*/  LDC R1, c[0x0][0x37c] ;  /* 0x0000df00ff017b82 */ /* 0x000fe20000000800 */
[----:B------:R-:W0:Y:S01]  /*0010*/  S2R R0, SR_CTAID.X ;  /* 0x0000000000007919 */ /* 0x000e220000002500 */
[----:B------:R-:W0:Y:S01]  /*0020*/  LDCU UR4, c[0x0][0x360] ;  /* 0x00006c00ff0477ac */ /* 0x000e220008000800 */
[----:B------:R-:W0:Y:S01]  /*0030*/  S2R R3, SR_TID.X ;  /* 0x0000000000037919 */ /* 0x000e220000002100 */
[----:B------:R-:W1:Y:S01]  /*0040*/  LDCU UR5, c[0x0][0x398] ;  /* 0x00007300ff0577ac */ /* 0x000e620008000800 */
[----:B0-----:R-:W-:-:S05]  /*0050*/  IMAD R0, R0, UR4, R3 ;  /* 0x0000000400007c24 */ /* 0x001fca000f8e0203 */
[----:B------:R-:W-:-:S04]  /*0060*/  SHF.L.U32 R9, R0, 0x2, RZ ;  /* 0x0000000200097819 */ /* 0x000fc800000006ff */
[----:B-1----:R-:W-:-:S13]  /*0070*/  ISETP.GE.AND P0, PT, R9, UR5, PT ;  /* 0x0000000509007c0c */ /* 0x002fda000bf06270 */
[----:B------:R-:W-:Y:S05]  /*0080*/  @P0 EXIT ;  /* 0x000000000000094d */ /* 0x000fea0003800000 */
[----:B------:R-:W0:Y:S01]  /*0090*/  LDC.64 R2, c[0x0][0x380] ;  /* 0x0000e000ff027b82 */ /* 0x000e220000000a00 */
[----:B------:R-:W1:Y:S07]  /*00a0*/  LDCU.64 UR4, c[0x0][0x358] ;  /* 0x00006b00ff0477ac */ /* 0x000e6e0008000a00 */
[----:B------:R-:W2:Y:S08]  /*00b0*/  LDC.64 R4, c[0x0][0x388] ;  /* 0x0000e200ff047b82 */ /* 0x000eb00000000a00 */
[----:B------:R-:W3:Y:S01]  /*00c0*/  LDC.64 R6, c[0x0][0x390] ;  /* 0x0000e400ff067b82 */ /* 0x000ee20000000a00 */
[----:B0-----:R-:W-:-:S05]  /*00d0*/  IMAD.WIDE R2, R9, 0x4, R2 ;  /* 0x0000000409027825 */ /* 0x001fca00078e0202 */
[----:B-1----:R-:W4:Y:S01]  /*00e0*/  LDG.E R0, desc[UR4][R2.64] ;  /* 0x0000000402007981 */ /* 0x002f22000c1e1900 */
[----:B--2---:R-:W-:-:S03]  /*00f0*/  IMAD.WIDE R4, R9, 0x4, R4 ;  /* 0x0000000409047825 */ /* 0x004fc600078e0204 */
[----:B------:R-:W2:Y:S04]  /*0100*/  LDG.E R8, desc[UR4][R2.64+0x4] ;  /* 0x0000040402087981 */ /* 0x000ea8000c1e1900 */
[----:B------:R-:W5:Y:S04]  /*0110*/  LDG.E R10, desc[UR4][R2.64+0x8] ;  /* 0x00000804020a7981 */ /* 0x000f68000c1e1900 */
[----:B------:R-:W4:Y:S04]  /*0120*/  LDG.E R13, desc[UR4][R4.64] ;  /* 0x00000004040d7981 */ /* 0x000f28000c1e1900 */
[----:B------:R-:W5:Y:S04]  /*0130*/  LDG.E R11, desc[UR4][R2.64+0xc] ;  /* 0x00000c04020b7981 */ /* 0x000f68000c1e1900 */
[----:B------:R-:W2:Y:S04]  /*0140*/  LDG.E R15, desc[UR4][R4.64+0x4] ;  /* 0x00000404040f7981 */ /* 0x000ea8000c1e1900 */
[----:B------:R-:W5:Y:S04]  /*0150*/  LDG.E R17, desc[UR4][R4.64+0x8] ;  /* 0x0000080404117981 */ /* 0x000f68000c1e1900 */
[----:B------:R-:W5:Y:S01]  /*0160*/  LDG.E R12, desc[UR4][R4.64+0xc] ;  /* 0x00000c04040c7981 */ /* 0x000f62000c1e1900 */
[----:B---3--:R-:W-:Y:S01]  /*0170*/  IMAD.WIDE R6, R9, 0x4, R6 ;  /* 0x0000000409067825 */ /* 0x008fe200078e0206 */
[----:B----4-:R-:W-:-:S02]  /*0180*/  IADD3 R13, PT, PT, R0, R13, RZ ;  /* 0x0000000d000d7210 */ /* 0x010fc40007ffe0ff */
[----:B--2---:R-:W-:Y:S02]  /*0190*/  IADD3 R15, PT, PT, R8, R15, RZ ;  /* 0x0000000f080f7210 */ /* 0x004fe40007ffe0ff */
[----:B-----5:R-:W-:Y:S02]  /*01a0*/  IADD3 R17, PT, PT, R10, R17, RZ ;  /* 0x000000110a117210 */ /* 0x020fe40007ffe0ff */
[----:B------:R-:W-:Y:S01]  /*01b0*/  IADD3 R11, PT, PT, R11, R12, RZ ;  /* 0x0000000c0b0b7210 */ /* 0x000fe20007ffe0ff */
[----:B------:R-:W-:Y:S04]  /*01c0*/  STG.E desc[UR4][R6.64], R13 ;  /* 0x0000000d06007986 */ /* 0x000fe8000c101904 */
[----:B------:R-:W-:Y:S04]  /*01d0*/  STG.E desc[UR4][R6.64+0x4], R15 ;  /* 0x0000040f06007986 */ /* 0x000fe8000c101904 */
[----:B------:R-:W-:Y:S04]  /*01e0*/  STG.E desc[UR4][R6.64+0x8], R17 ;  /* 0x0000081106007986 */ /* 0x000fe8000c101904 */
[----:B------:R-:W-:Y:S01]  /*01f0*/  STG.E desc[UR4][R6.64+0xc], R11 ;  /* 0x00000c0b06007986 */ /* 0x000fe2000c101904 */
[----:B------:R-:W-:Y:S05]  /*0200*/  EXIT ;  /* 0x000000000000794d */ /* 0x000fea0003800000 */
.L_x_0:
[----:B------:R-:W-:-:S00]  /*0210*/  BRA `(.L_x_0) ;  /* 0xfffffffc00fc7947 */ /* 0x000fc0000383ffff */
[----:B------:R-:W-:-:S00]  /*0220*/  NOP ;  /* 0x0000000000007918 */ /* 0x000fc00000000000 */
        /* <DEDUP_REMOVED lines=13> */
.L_x_4:


//--------------------- .text._Z3addIaEvPT_S1_S1_i --------------------------
	.section	.text._Z3addIaEvPT_S1_S1_i,"ax",@progbits
	.align	128
        .global         _Z3addIaEvPT_S1_S1_i
        .type           _Z3addIaEvPT_S1_S1_i,@function
        .size           _Z3addIaEvPT_S1_S1_i,(.L_x_5 - _Z3addIaEvPT_S1_S1_i)
        .other          _Z3addIaEvPT_S1_S1_i,@"STO_CUDA_ENTRY STV_DEFAULT"
_Z3addIaEvPT_S1_S1_i:
.text._Z3addIaEvPT_S1_S1_i:
[----:B------:R-:W-:Y:S01]  /*0000*/  LDC R1, c[0x0][0x37c] ;  /* 0x0000df00ff017b82 */ /* 0x000fe20000000800 */
[----:B------:R-:W0:Y:S01]  /*0010*/  S2R R0, SR_CTAID.X ;  /* 0x0000000000007919 */ /* 0x000e220000002500 */
[----:B------:R-:W0:Y:S01]  /*0020*/  LDCU UR4, c[0x0][0x360] ;  /* 0x00006c00ff0477ac */ /* 0x000e220008000800 */
[----:B------:R-:W0:Y:S01]  /*0030*/  S2R R3, SR_TID.X ;  /* 0x0000000000037919 */ /* 0x000e220000002100 */
[----:B------:R-:W1:Y:S01]  /*0040*/  LDCU UR5, c[0x0][0x398] ;  /* 0x00007300ff0577ac */ /* 0x000e620008000800 */
[----:B0-----:R-:W-:-:S04]  /*0050*/  IMAD R0, R0, UR4, R3 ;  /* 0x0000000400007c24 */ /* 0x001fc8000f8e0203 */
[----:B------:R-:W-:-:S05]  /*0060*/  IMAD.SHL.U32 R0, R0, 0x4, RZ ;  /* 0x0000000400007824 */ /* 0x000fca00078e00ff */
[----:B-1----:R-:W-:-:S13]  /*0070*/  ISETP.GE.AND P0, PT, R0, UR5, PT ;  /* 0x0000000500007c0c */ /* 0x002fda000bf06270 */
[----:B------:R-:W-:Y:S05]  /*0080*/  @P0 EXIT ;  /* 0x000000000000094d */ /* 0x000fea0003800000 */
[----:B------:R-:W0:Y:S01]  /*0090*/  LDCU.128 UR8, c[0x0][0x380] ;  /* 0x00007000ff0877ac */ /* 0x000e220008000c00 */
[----:B------:R-:W-:Y:S01]  /*00a0*/  SHF.R.S32.HI R7, RZ, 0x1f, R0 ;  /* 0x0000001fff077819 */ /* 0x000fe20000011400 */
[----:B------:R-:W1:Y:S01]  /*00b0*/  LDCU.64 UR4, c[0x0][0x358] ;  /* 0x00006b00ff0477ac */ /* 0x000e620008000a00 */
[----:B------:R-:W2:Y:S01]  /*00c0*/  LDCU.64 UR6, c[0x0][0x390] ;  /* 0x00007200ff0677ac */ /* 0x000ea20008000a00 */
[C---:B0-----:R-:W-:Y:S02]  /*00d0*/  IADD3 R2, P0, PT, R0.reuse, UR8, RZ ;  /* 0x0000000800027c10 */ /* 0x041fe4000ff1e0ff */
[----:B------:R-:W-:Y:S02]  /*00e0*/  IADD3 R4, P1, PT, R0, UR10, RZ ;  /* 0x0000000a00047c10 */ /* 0x000fe4000ff3e0ff */
[C---:B------:R-:W-:Y:S02]  /*00f0*/  IADD3.X R3, PT, PT, R7.reuse, UR9, RZ, P0, !PT ;  /* 0x0000000907037c10 */ /* 0x040fe400087fe4ff */
[----:B------:R-:W-:-:S03]  /*0100*/  IADD3.X R5, PT, PT, R7, UR11, RZ, P1, !PT ;  /* 0x0000000b07057c10 */ /* 0x000fc60008ffe4ff */
[----:B-1----:R-:W3:Y:S04]  /*0110*/  LDG.E.U8 R8, desc[UR4][R2.64] ;  /* 0x0000000402087981 */ /* 0x002ee8000c1e1100 */
[----:B------:R-:W4:Y:S04]  /*0120*/  LDG.E.U8 R9, desc[UR4][R2.64+0x1] ;  /* 0x0000010402097981 */ /* 0x000f28000c1e1100 */
[----:B------:R-:W5:Y:S04]  /*0130*/  LDG.E.U8 R10, desc[UR4][R2.64+0x2] ;  /* 0x00000204020a7981 */ /* 0x000f68000c1e1100 */
[----:B------:R-:W5:Y:S04]  /*0140*/  LDG.E.U8 R11, desc[UR4][R2.64+0x3] ;  /* 0x00000304020b7981 */ /* 0x000f68000c1e1100 */
[----:B------:R-:W3:Y:S04]  /*0150*/  LDG.E.U8 R13, desc[UR4][R4.64] ;  /* 0x00000004040d7981 */ /* 0x000ee8000c1e1100 */
[----:B------:R-:W4:Y:S04]  /*0160*/  LDG.E.U8 R12, desc[UR4][R4.64+0x1] ;  /* 0x00000104040c7981 */ /* 0x000f28000c1e1100 */
[----:B------:R-:W5:Y:S04]  /*0170*/  LDG.E.U8 R15, desc[UR4][R4.64+0x2] ;  /* 0x00000204040f7981 */ /* 0x000f68000c1e1100 */
[----:B------:R-:W5:Y:S01]  /*0180*/  LDG.E.U8 R14, desc[UR4][R4.64+0x3] ;  /* 0x00000304040e7981 */ /* 0x000f62000c1e1100 */
[----:B--2---:R-:W-:-:S04]  /*0190*/  IADD3 R6, P0, PT, R0, UR6, RZ ;  /* 0x0000000600067c10 */ /* 0x004fc8000ff1e0ff */
[----:B------:R-:W-:Y:S01]  /*01a0*/  IADD3.X R7, PT, PT, R7, UR7, RZ, P0, !PT ;  /* 0x0000000707077c10 */ /* 0x000fe200087fe4ff */
[----:B---3--:R-:W-:Y:S02]  /*01b0*/  IMAD.IADD R13, R8, 0x1, R13 ;  /* 0x00000001080d7824 */ /* 0x008fe400078e020d */
[----:B----4-:R-:W-:-:S03]  /*01c0*/  IMAD.IADD R9, R9, 0x1, R12 ;  /* 0x0000000109097824 */ /* 0x010fc600078e020c */
[----:B------:R-:W-:Y:S01]  /*01d0*/  STG.E.U8 desc[UR4][R6.64], R13 ;  /* 0x0000000d06007986 */ /* 0x000fe2000c101104 */
[----:B-----5:R-:W-:-:S03]  /*01e0*/  IMAD.IADD R15, R10, 0x1, R15 ;  /* 0x000000010a0f7824 */ /* 0x020fc600078e020f */
[----:B------:R-:W-:Y:S01]  /*01f0*/  STG.E.U8 desc[UR4][R6.64+0x1], R9 ;  /* 0x0000010906007986 */ /* 0x000fe2000c101104 */
[----:B------:R-:W-:-:S03]  /*0200*/  IMAD.IADD R11, R11, 0x1, R14 ;  /* 0x000000010b0b7824 */ /* 0x000fc600078e020e */
[----:B------:R-:W-:Y:S04]  /*0210*/  STG.E.U8 desc[UR4][R6.64+0x2], R15 ;  /* 0x0000020f06007986 */ /* 0x000fe8000c101104 */
[----:B------:R-:W-:Y:S01]  /*0220*/  STG.E.U8 desc[UR4][R6.64+0x3], R11 ;  /* 0x0000030b06007986 */ /* 0x000fe2000c101104 */
[----:B------:R-:W-:Y:S05]  /*0230*/  EXIT ;  /* 0x000000000000794d */ /* 0x000fea0003800000 */
.L_x_1:
        /* <DEDUP_REMOVED lines=12> */
.L_x_5:


//--------------------- .text._Z3addI6__halfEvPT_S2_S2_i --------------------------
	.section	.text._Z3addI6__halfEvPT_S2_S2_i,"ax",@progbits
	.align	128
        .global         _Z3addI6__halfEvPT_S2_S2_i
        .type           _Z3addI6__halfEvPT_S2_S2_i,@function
        .size           _Z3addI6__halfEvPT_S2_S2_i,(.L_x_6 - _Z3addI6__halfEvPT_S2_S2_i)
        .other          _Z3addI6__halfEvPT_S2_S2_i,@"STO_CUDA_ENTRY STV_DEFAULT"
_Z3addI6__halfEvPT_S2_S2_i:
.text._Z3addI6__halfEvPT_S2_S2_i:
        /* <DEDUP_REMOVED lines=14> */
[----:B-1----:R-:W4:Y:S01]  /*00e0*/  LDG.E.U16 R0, desc[UR4][R4.64] ;  /* 0x0000000404007981 */ /* 0x002f22000c1e1500 */
[----:B--2---:R-:W-:-:S03]  /*00f0*/  IMAD.WIDE R6, R9, 0x2, R6 ;  /* 0x0000000209067825 */ /* 0x004fc600078e0206 */
[----:B------:R-:W4:Y:S04]  /*0100*/  LDG.E.U16 R11, desc[UR4][R4.64+0x2] ;  /* 0x00000204040b7981 */ /* 0x000f28000c1e1500 */
[----:B------:R-:W2:Y:S04]  /*0110*/  LDG.E.U16 R10, desc[UR4][R6.64] ;  /* 0x00000004060a7981 */ /* 0x000ea8000c1e1500 */
[----:B------:R-:W2:Y:S04]  /*0120*/  LDG.E.U16 R15, desc[UR4][R6.64+0x2] ;  /* 0x00000204060f7981 */ /* 0x000ea8000c1e1500 */
[----:B------:R-:W5:Y:S04]  /*0130*/  LDG.E.U16 R8, desc[UR4][R4.64+0x4] ;  /* 0x0000040404087981 */ /* 0x000f68000c1e1500 */
[----:B------:R-:W5:Y:S04]  /*0140*/  LDG.E.U16 R13, desc[UR4][R4.64+0x6] ;  /* 0x00000604040d7981 */ /* 0x000f68000c1e1500 */
[----:B------:R-:W5:Y:S04]  /*0150*/  LDG.E.U16 R12, desc[UR4][R6.64+0x4] ;  /* 0x00000404060c7981 */ /* 0x000f68000c1e1500 */
[----:B------:R-:W5:Y:S01]  /*0160*/  LDG.E.U16 R17, desc[UR4][R6.64+0x6] ;  /* 0x0000060406117981 */ /* 0x000f62000c1e1500 */
[----:B---3--:R-:W-:Y:S01]  /*0170*/  IMAD.WIDE R2, R9, 0x2, R2 ;  /* 0x0000000209027825 */ /* 0x008fe200078e0202 */
[----:B----4-:R-:W-:-:S02]  /*0180*/  PRMT R0, R0, 0x5410, R11 ;  /* 0x0000541000007816 */ /* 0x010fc4000000000b */
[----:B--2---:R-:W-:-:S05]  /*0190*/  PRMT R15, R10, 0x5410, R15 ;  /* 0x000054100a0f7816 */ /* 0x004fca000000000f */
[----:B------:R-:W-:Y:S01]  /*01a0*/  HFMA2 R0, R0, 1, 1, R15 ;  /* 0x3c003c0000007831 */ /* 0x000fe2000000000f */
[----:B-----5:R-:W-:Y:S02]  /*01b0*/  PRMT R4, R8, 0x5410, R13 ;  /* 0x0000541008047816 */ /* 0x020fe4000000000d */
[----:B------:R-:W-:-:S05]  /*01c0*/  PRMT R17, R12, 0x5410, R17 ;  /* 0x000054100c117816 */ /* 0x000fca0000000011 */
[----:B------:R-:W-:Y:S01]  /*01d0*/  HADD2 R4, R4, R17 ;  /* 0x0000001104047230 */ /* 0x000fe20000000000 */
[----:B------:R-:W-:-:S04]  /*01e0*/  PRMT R5, R0, 0x7632, R5 ;  /* 0x0000763200057816 */ /* 0x000fc80000000005 */
[----:B------:R-:W-:Y:S01]  /*01f0*/  PRMT R6, R4, 0x7632, R6 ;  /* 0x0000763204067816 */ /* 0x000fe20000000006 */
[----:B------:R-:W-:Y:S04]  /*0200*/  STG.E.U16 desc[UR4][R2.64], R0 ;  /* 0x0000000002007986 */ /* 0x000fe8000c101504 */
[----:B------:R-:W-:Y:S04]  /*0210*/  STG.E.U16 desc[UR4][R2.64+0x2], R5 ;  /* 0x0000020502007986 */ /* 0x000fe8000c101504 */
[----:B------:R-:W-:Y:S04]  /*0220*/  STG.E.U16 desc[UR4][R2.64+0x4], R4 ;  /* 0x0000040402007986 */ /* 0x000fe8000c101504 */
[----:B------:R-:W-:Y:S01]  /*0230*/  STG.E.U16 desc[UR4][R2.64+0x6], R6 ;  /* 0x0000060602007986 */ /* 0x000fe2000c101504 */
[----:B------:R-:W-:Y:S05]  /*0240*/  EXIT ;  /* 0x000000000000794d */ /* 0x000fea0003800000 */
.L_x_2:
        /* <DEDUP_REMOVED lines=11> */
.L_x_6:


//--------------------- .text._Z3addIfEvPT_S1_S1_i --------------------------
	.section	.text._Z3addIfEvPT_S1_S1_i,"ax",@progbits
	.align	128
        .global         _Z3addIfEvPT_S1_S1_i
        .type           _Z3addIfEvPT_S1_S1_i,@function
        .size           _Z3addIfEvPT_S1_S1_i,(.L_x_7 - _Z3addIfEvPT_S1_S1_i)
        .other          _Z3addIfEvPT_S1_S1_i,@"STO_CUDA_ENTRY STV_DEFAULT"
_Z3addIfEvPT_S1_S1_i:
.text._Z3addIfEvPT_S1_S1_i:
        /* <DEDUP_REMOVED lines=14> */
[----:B-1----:R-:W4:Y:S01]  /*00e0*/  LDG.E.128 R12, desc[UR4][R2.64] ;  /* 0x00000004020c7981 */ /* 0x002f22000c1e1d00 */
[----:B--2---:R-:W-:-:S05]  /*00f0*/  IMAD.WIDE R4, R9, 0x4, R4 ;  /* 0x0000000409047825 */ /* 0x004fca00078e0204 */
[----:B------:R-:W4:Y:S01]  /*0100*/  LDG.E.128 R16, desc[UR4][R4.64] ;  /* 0x0000000404107981 */ /* 0x000f22000c1e1d00 */
[----:B---3--:R-:W-:-:S04]  /*0110*/  IMAD.WIDE R6, R9, 0x4, R6 ;  /* 0x0000000409067825 */ /* 0x008fc800078e0206 */
[----:B----4-:R-:W-:Y:S01]  /*0120*/  FADD R12, R12, R16 ;  /* 0x000000100c0c7221 */ /* 0x010fe20000000000 */
[----:B------:R-:W-:Y:S01]  /*0130*/  FADD R13, R13, R17 ;  /* 0x000000110d0d7221 */ /* 0x000fe20000000000 */
[----:B------:R-:W-:Y:S01]  /*0140*/  FADD R14, R14, R18 ;  /* 0x000000120e0e7221 */ /* 0x000fe20000000000 */
[----:B------:R-:W-:-:S05]  /*0150*/  FADD R15, R15, R19 ;  /* 0x000000130f0f7221 */ /* 0x000fca0000000000 */
[----:B------:R-:W-:Y:S01]  /*0160*/  STG.E.128 desc[UR4][R6.64], R12 ;  /* 0x0000000c06007986 */ /* 0x000fe2000c101d04 */
[----:B------:R-:W-:Y:S05]  /*0170*/  EXIT ;  /* 0x000000000000794d */ /* 0x000fea0003800000 */
.L_x_3:
        /* <DEDUP_REMOVED lines=16> */
.L_x_7:


//--------------------- .nv.shared.reserved.0     --------------------------
	.section	.nv.shared.reserved.0,"aw",@nobits
	.weak		__nv_reservedSMEM_offset_0_alias
	.size		__nv_reservedSMEM_offset_0_alias, 0, 64
	.other		__nv_reservedSMEM_offset_0_alias,@"STO_CUDA_RESERVED_SHARED STV_DEFAULT"
__nv_reservedSMEM_offset_0_alias:
	.zero		0
	.zero		64


//--------------------- .nv.constant0._Z3addIiEvPT_S1_S1_i --------------------------
	.section	.nv.constant0._Z3addIiEvPT_S1_S1_i,"a",@progbits
	.sectionflags	@""
	.align	4
.nv.constant0._Z3addIiEvPT_S1_S1_i:
	.zero		924


//--------------------- .nv.constant0._Z3addIaEvPT_S1_S1_i --------------------------
	.section	.nv.constant0._Z3addIaEvPT_S1_S1_i,"a",@progbits
	.sectionflags	@""
	.align	4
.nv.constant0._Z3addIaEvPT_S1_S1_i:
	.zero		924


//--------------------- .nv.constant0._Z3addI6__halfEvPT_S2_S2_i --------------------------
	.section	.nv.constant0._Z3addI6__halfEvPT_S2_S2_i,"a",@progbits
	.sectionflags	@""
	.align	4
.nv.constant0._Z3addI6__halfEvPT_S2_S2_i:
	.zero		924


//--------------------- .nv.constant0._Z3addIfEvPT_S1_S1_i --------------------------
	.section	.nv.constant0._Z3addIfEvPT_S1_S1_i,"a",@progbits
	.sectionflags	@""
	.align	4
.nv.constant0._Z3addIfEvPT_S1_S1_i:
	.zero		924


//--------------------- SYMBOLS --------------------------

	.type		.nv.reservedSmem.offset0,@object
	.size		.nv.reservedSmem.offset0,0x4
